//
// Generated by NVIDIA NVVM Compiler
//
// Compiler Build ID: CL-36424714
// Cuda compilation tools, release 13.0, V13.0.88
// Based on NVVM 20.0.0
//

.version 9.0
.target sm_100
.address_size 64

	// .globl	_Z18ReadConstantMemoryv
.extern .func  (.param .b32 func_retval0) vprintf
(
	.param .b64 vprintf_param_0,
	.param .b64 vprintf_param_1
)
;
.const .align 4 .u32 cFoo;
.global .align 4 .u32 dFoo = 42;
.global .align 1 .b8 $str[37] = {71, 80, 85, 58, 32, 82, 101, 97, 100, 105, 110, 103, 32, 99, 111, 110, 115, 116, 97, 110, 116, 32, 109, 101, 109, 111, 114, 121, 32, 45, 45, 62, 32, 37, 120, 10};
.global .align 1 .b8 $str$1[38] = {71, 80, 85, 58, 32, 82, 101, 97, 100, 105, 110, 103, 32, 103, 108, 111, 98, 97, 108, 32, 109, 101, 109, 111, 114, 121, 32, 45, 45, 62, 32, 37, 100, 32, 37, 120, 10};

.visible .entry _Z18ReadConstantMemoryv()
{
	.local .align 8 .b8 	__local_depot0[8];
	.reg .b64 	%SP;
	.reg .b64 	%SPL;
	.reg .b32 	%r<4>;
	.reg .b64 	%rd<5>;

	mov.u64 	%SPL, __local_depot0;
	cvta.local.u64 	%SP, %SPL;
	add.u64 	%rd1, %SP, 0;
	add.u64 	%rd2, %SPL, 0;
	ld.const.u32 	%r1, [cFoo];
	st.local.u32 	[%rd2], %r1;
	mov.u64 	%rd3, $str;
	cvta.global.u64 	%rd4, %rd3;
	{ // callseq 0, 0
	.param .b64 param0;
	st.param.b64 	[param0], %rd4;
	.param .b64 param1;
	st.param.b64 	[param1], %rd1;
	.param .b32 retval0;
	call.uni (retval0), 
	vprintf, 
	(
	param0, 
	param1
	);
	ld.param.b32 	%r2, [retval0];
	} // callseq 0
	ret;

}
	// .globl	_Z16ReadGlobalMemoryPKi
.visible .entry _Z16ReadGlobalMemoryPKi(
	.param .u64 .ptr .align 1 _Z16ReadGlobalMemoryPKi_param_0
)
{
	.local .align 8 .b8 	__local_depot1[8];
	.reg .b64 	%SP;
	.reg .b64 	%SPL;
	.reg .b32 	%r<5>;
	.reg .b64 	%rd<7>;

	mov.u64 	%SPL, __local_depot1;
	cvta.local.u64 	%SP, %SPL;
	ld.param.u64 	%rd1, [_Z16ReadGlobalMemoryPKi_param_0];
	cvta.to.global.u64 	%rd2, %rd1;
	add.u64 	%rd3, %SP, 0;
	add.u64 	%rd4, %SPL, 0;
	ld.global.u32 	%r1, [dFoo];
	ld.global.nc.u32 	%r2, [%rd2];
	st.local.v2.u32 	[%rd4], {%r1, %r2};
	mov.u64 	%rd5, $str$1;
	cvta.global.u64 	%rd6, %rd5;
	{ // callseq 1, 0
	.param .b64 param0;
	st.param.b64 	[param0], %rd6;
	.param .b64 param1;
	st.param.b64 	[param1], %rd3;
	.param .b32 retval0;
	call.uni (retval0), 
	vprintf, 
	(
	param0, 
	param1
	);
	ld.param.b32 	%r3, [retval0];
	} // callseq 1
	ret;

}
	// .globl	_Z17WriteGlobalMemoryPi
.visible .entry _Z17WriteGlobalMemoryPi(
	.param .u64 .ptr .align 1 _Z17WriteGlobalMemoryPi_param_0
)
{
	.reg .b32 	%r<3>;
	.reg .b64 	%rd<3>;

	ld.param.u64 	%rd1, [_Z17WriteGlobalMemoryPi_param_0];
	cvta.to.global.u64 	%rd2, %rd1;
	ld.global.nc.u32 	%r1, [dFoo];
	mul.lo.s32 	%r2, %r1, %r1;
	st.global.u32 	[%rd2], %r2;
	ret;

}


// ===== COMPILED SASS (sm_100) =====

	.target	sm_100

	.elftype	@"ET_EXEC"


//--------------------- .note.nv.tkinfo           --------------------------
	.section	.note.nv.tkinfo,"",@"SHT_NOTE"
	.sectionflags	@"SHF_NOTE_NV_TKINFO"
	.tkinfo
        /*0018*/ 	.word	0x00000002
        /*0030*/ 	.string	""
        /*0030*/ 	.string	"ptxas"
        /*0030*/ 	.string	"Cuda compilation tools, release 13.0, V13.0.88"
        /*0030*/ 	.string	"Build cuda_13.0.r13.0/compiler.36424714_0"
        /*0030*/ 	.string	"-arch sm_100 -m 64 "



//--------------------- .note.nv.cuinfo           --------------------------
	.section	.note.nv.cuinfo,"",@"SHT_NOTE"
	.sectionflags	@"SHF_NOTE_NV_CUINFO"
        /*0018*/ 	.short	0x0002
        /*001a*/ 	.short	0x0064
        /*001c*/ 	.short	0x0082
	.zero		2


//--------------------- .nv.info                  --------------------------
	.section	.nv.info,"",@"SHT_CUDA_INFO"
	.align	4


	//----- nvinfo : EIATTR_REGCOUNT
	.align		4
        /*0000*/ 	.byte	0x04, 0x2f
        /*0002*/ 	.short	(.L_5 - .L_4)
	.align		4
.L_4:
        /*0004*/ 	.word	index@(_Z18ReadConstantMemoryv)
        /*0008*/ 	.word	0x00000018


	//----- nvinfo : EIATTR_FRAME_SIZE
	.align		4
.L_5:
        /*000c*/ 	.byte	0x04, 0x11
        /*000e*/ 	.short	(.L_7 - .L_6)
	.align		4
.L_6:
        /*0010*/ 	.word	index@(_Z18ReadConstantMemoryv)
        /*0014*/ 	.word	0x00000008


	//----- nvinfo : EIATTR_REGCOUNT
	.align		4
.L_7:
        /*0018*/ 	.byte	0x04, 0x2f
        /*001a*/ 	.short	(.L_9 - .L_8)
	.align		4
.L_8:
        /*001c*/ 	.word	index@(_Z16ReadGlobalMemoryPKi)
        /*0020*/ 	.word	0x00000018


	//----- nvinfo : EIATTR_FRAME_SIZE
	.align		4
.L_9:
        /*0024*/ 	.byte	0x04, 0x11
        /*0026*/ 	.short	(.L_11 - .L_10)
	.align		4
.L_10:
        /*0028*/ 	.word	index@(_Z16ReadGlobalMemoryPKi)
        /*002c*/ 	.word	0x00000008


	//----- nvinfo : EIATTR_REGCOUNT
	.align		4
.L_11:
        /*0030*/ 	.byte	0x04, 0x2f
        /*0032*/ 	.short	(.L_13 - .L_12)
	.align		4
.L_12:
        /*0034*/ 	.word	index@(_Z17WriteGlobalMemoryPi)
        /*0038*/ 	.word	0x0000000a


	//----- nvinfo : EIATTR_FRAME_SIZE
	.align		4
.L_13:
        /*003c*/ 	.byte	0x04, 0x11
        /*003e*/ 	.short	(.L_15 - .L_14)
	.align		4
.L_14:
        /*0040*/ 	.word	index@(_Z17WriteGlobalMemoryPi)
        /*0044*/ 	.word	0x00000000


	//----- nvinfo : EIATTR_MIN_STACK_SIZE
	.align		4
.L_15:
        /*0048*/ 	.byte	0x04, 0x12
        /*004a*/ 	.short	(.L_17 - .L_16)
	.align		4
.L_16:
        /*004c*/ 	.word	index@(_Z17WriteGlobalMemoryPi)
        /*0050*/ 	.word	0x00000000


	//----- nvinfo : EIATTR_MIN_STACK_SIZE
	.align		4
.L_17:
        /*0054*/ 	.byte	0x04, 0x12
        /*0056*/ 	.short	(.L_19 - .L_18)
	.align		4
.L_18:
        /*0058*/ 	.word	index@(_Z16ReadGlobalMemoryPKi)
        /*005c*/ 	.word	0x00000008


	//----- nvinfo : EIATTR_MIN_STACK_SIZE
	.align		4
.L_19:
        /*0060*/ 	.byte	0x04, 0x12
        /*0062*/ 	.short	(.L_21 - .L_20)
	.align		4
.L_20:
        /*0064*/ 	.word	index@(_Z18ReadConstantMemoryv)
        /*0068*/ 	.word	0x00000008
.L_21:


//--------------------- .nv.compat                --------------------------
	.section	.nv.compat,"",@"SHT_CUDA_COMPAT_INFO"
	.align	4
        /*0000*/ 	.byte	0x02, 0x09, 0x00, 0x00, 0x02, 0x02, 0x01, 0x00, 0x02, 0x05, 0x05, 0x00, 0x03, 0x07, 0x01, 0x01
        /*0010*/ 	.byte	0x02, 0x03, 0x00, 0x00, 0x02, 0x06, 0x01, 0x00, 0x04, 0x0b, 0x08, 0x00, 0x09, 0x00, 0x00, 0x00
        /*0020*/ 	.byte	0x00, 0x00, 0x00, 0x00


//--------------------- .nv.info._Z17WriteGlobalMemoryPi --------------------------
	.section	.nv.info._Z17WriteGlobalMemoryPi,"",@"SHT_CUDA_INFO"
	.sectionflags	@""
	.align	4


	//----- nvinfo : EIATTR_CUDA_API_VERSION
	.align		4
        /*0000*/ 	.byte	0x04, 0x37
        /*0002*/ 	.short	(.L_23 - .L_22)
.L_22:
        /*0004*/ 	.word	0x00000082


	//----- nvinfo : EIATTR_KPARAM_INFO
	.align		4
.L_23:
        /*0008*/ 	.byte	0x04, 0x17
        /*000a*/ 	.short	(.L_25 - .L_24)
.L_24:
        /*000c*/ 	.word	0x00000000
        /*0010*/ 	.short	0x0000
        /*0012*/ 	.short	0x0000
        /*0014*/ 	.byte	0x00, 0xf5, 0x21, 0x00


	//----- nvinfo : EIATTR_SPARSE_MMA_MASK
	.align		4
.L_25:
        /*0018*/ 	.byte	0x03, 0x50
        /*001a*/ 	.short	0x0000


	//----- nvinfo : EIATTR_MAXREG_COUNT
	.align		4
        /*001c*/ 	.byte	0x03, 0x1b
        /*001e*/ 	.short	0x00ff


	//----- nvinfo : EIATTR_MERCURY_ISA_VERSION
	.align		4
        /*0020*/ 	.byte	0x03, 0x5f
        /*0022*/ 	.short	0x0101


	//----- nvinfo : EIATTR_VRC_CTA_INIT_COUNT
	.align		4
        /*0024*/ 	.byte	0x02, 0x4a
	.zero		1
	.zero		1


	//----- nvinfo : EIATTR_EXIT_INSTR_OFFSETS
	.align		4
        /*0028*/ 	.byte	0x04, 0x1c
        /*002a*/ 	.short	(.L_27 - .L_26)


	//   ....[0]....
.L_26:
        /*002c*/ 	.word	0x00000070


	//----- nvinfo : EIATTR_CBANK_PARAM_SIZE
	.align		4
.L_27:
        /*0030*/ 	.byte	0x03, 0x19
        /*0032*/ 	.short	0x0008


	//----- nvinfo : EIATTR_PARAM_CBANK
	.align		4
        /*0034*/ 	.byte	0x04, 0x0a
        /*0036*/ 	.short	(.L_29 - .L_28)
	.align		4
.L_28:
        /*0038*/ 	.word	index@(.nv.constant0._Z17WriteGlobalMemoryPi)
        /*003c*/ 	.short	0x0380
        /*003e*/ 	.short	0x0008


	//----- nvinfo : EIATTR_SW_WAR
	.align		4
.L_29:
        /*0040*/ 	.byte	0x04, 0x36
        /*0042*/ 	.short	(.L_31 - .L_30)
.L_30:
        /*0044*/ 	.word	0x00000008
.L_31:


//--------------------- .nv.info._Z16ReadGlobalMemoryPKi --------------------------
	.section	.nv.info._Z16ReadGlobalMemoryPKi,"",@"SHT_CUDA_INFO"
	.sectionflags	@""
	.align	4


	//----- nvinfo : EIATTR_CUDA_API_VERSION
	.align		4
        /*0000*/ 	.byte	0x04, 0x37
        /*0002*/ 	.short	(.L_33 - .L_32)
.L_32:
        /*0004*/ 	.word	0x00000082


	//----- nvinfo : EIATTR_KPARAM_INFO
	.align		4
.L_33:
        /*0008*/ 	.byte	0x04, 0x17
        /*000a*/ 	.short	(.L_35 - .L_34)
.L_34:
        /*000c*/ 	.word	0x00000000
        /*0010*/ 	.short	0x0000
        /*0012*/ 	.short	0x0000
        /*0014*/ 	.byte	0x00, 0xf5, 0x21, 0x00


	//----- nvinfo : EIATTR_SPARSE_MMA_MASK
	.align		4
.L_35:
        /*0018*/ 	.byte	0x03, 0x50
        /*001a*/ 	.short	0x0000


	//----- nvinfo : EIATTR_MAXREG_COUNT
	.align		4
        /*001c*/ 	.byte	0x03, 0x1b
        /*001e*/ 	.short	0x00ff


	//----- nvinfo : EIATTR_EXTERNS
	.align		4
        /*0020*/ 	.byte	0x04, 0x0f
        /*0022*/ 	.short	(.L_37 - .L_36)


	//   ....[0]....
	.align		4
.L_36:
        /*0024*/ 	.word	index@(vprintf)


	//----- nvinfo : EIATTR_MERCURY_ISA_VERSION
	.align		4
.L_37:
        /*0028*/ 	.byte	0x03, 0x5f
        /*002a*/ 	.short	0x0101


	//----- nvinfo : EIATTR_VRC_CTA_INIT_COUNT
	.align		4
        /*002c*/ 	.byte	0x02, 0x4a
	.zero		1
	.zero		1


	//----- nvinfo : EIATTR_SYSCALL_OFFSETS
	.align		4
        /*0030*/ 	.byte	0x04, 0x46
        /*0032*/ 	.short	(.L_39 - .L_38)


	//   ....[0]....
.L_38:
        /*0034*/ 	.word	0x00000120


	//----- nvinfo : EIATTR_EXIT_INSTR_OFFSETS
	.align		4
.L_39:
        /*0038*/ 	.byte	0x04, 0x1c
        /*003a*/ 	.short	(.L_41 - .L_40)


	//   ....[0]....
.L_40:
        /*003c*/ 	.word	0x00000130


	//----- nvinfo : EIATTR_CBANK_PARAM_SIZE
	.align		4
.L_41:
        /*0040*/ 	.byte	0x03, 0x19
        /*0042*/ 	.short	0x0008


	//----- nvinfo : EIATTR_PARAM_CBANK
	.align		4
        /*0044*/ 	.byte	0x04, 0x0a
        /*0046*/ 	.short	(.L_43 - .L_42)
	.align		4
.L_42:
        /*0048*/ 	.word	index@(.nv.constant0._Z16ReadGlobalMemoryPKi)
        /*004c*/ 	.short	0x0380
        /*004e*/ 	.short	0x0008


	//----- nvinfo : EIATTR_SW_WAR
	.align		4
.L_43:
        /*0050*/ 	.byte	0x04, 0x36
        /*0052*/ 	.short	(.L_45 - .L_44)
.L_44:
        /*0054*/ 	.word	0x00000008
.L_45:


//--------------------- .nv.info._Z18ReadConstantMemoryv --------------------------
	.section	.nv.info._Z18ReadConstantMemoryv,"",@"SHT_CUDA_INFO"
	.sectionflags	@""
	.align	4


	//----- nvinfo : EIATTR_CUDA_API_VERSION
	.align		4
        /*0000*/ 	.byte	0x04, 0x37
        /*0002*/ 	.short	(.L_47 - .L_46)
.L_46:
        /*0004*/ 	.word	0x00000082


	//----- nvinfo : EIATTR_SPARSE_MMA_MASK
	.align		4
.L_47:
        /*0008*/ 	.byte	0x03, 0x50
        /*000a*/ 	.short	0x0000


	//----- nvinfo : EIATTR_MAXREG_COUNT
	.align		4
        /*000c*/ 	.byte	0x03, 0x1b
        /*000e*/ 	.short	0x00ff


	//----- nvinfo : EIATTR_EXTERNS
	.align		4
        /*0010*/ 	.byte	0x04, 0x0f
        /*0012*/ 	.short	(.L_49 - .L_48)


	//   ....[0]....
	.align		4
.L_48:
        /*0014*/ 	.word	index@(vprintf)


	//----- nvinfo : EIATTR_MERCURY_ISA_VERSION
	.align		4
.L_49:
        /*0018*/ 	.byte	0x03, 0x5f
        /*001a*/ 	.short	0x0101


	//----- nvinfo : EIATTR_VRC_CTA_INIT_COUNT
	.align		4
        /*001c*/ 	.byte	0x02, 0x4a
	.zero		1
	.zero		1


	//----- nvinfo : EIATTR_SYSCALL_OFFSETS
	.align		4
        /*0020*/ 	.byte	0x04, 0x46
        /*0022*/ 	.short	(.L_51 - .L_50)


	//   ....[0]....
.L_50:
        /*0024*/ 	.word	0x000000e0


	//----- nvinfo : EIATTR_EXIT_INSTR_OFFSETS
	.align		4
.L_51:
        /*0028*/ 	.byte	0x04, 0x1c
        /*002a*/ 	.short	(.L_53 - .L_52)


	//   ....[0]....
.L_52:
        /*002c*/ 	.word	0x000000f0


	//----- nvinfo : EIATTR_SW_WAR
	.align		4
.L_53:
        /*0030*/ 	.byte	0x04, 0x36
        /*0032*/ 	.short	(.L_55 - .L_54)
.L_54:
        /*0034*/ 	.word	0x00000008
.L_55:


//--------------------- .nv.callgraph             --------------------------
	.section	.nv.callgraph,"",@"SHT_CUDA_CALLGRAPH"
	.align	4
	.sectionentsize	8
	.align		4
        /*0000*/ 	.word	0x00000000
	.align		4
        /*0004*/ 	.word	0xffffffff
	.align		4
        /*0008*/ 	.word	index@(_Z16ReadGlobalMemoryPKi)
	.align		4
        /*000c*/ 	.word	index@(vprintf)
	.align		4
        /*0010*/ 	.word	index@(_Z18ReadConstantMemoryv)
	.align		4
        /*0014*/ 	.word	index@(vprintf)
	.align		4
        /*0018*/ 	.word	0x00000000
	.align		4
        /*001c*/ 	.word	0xfffffffe
	.align		4
        /*0020*/ 	.word	0x00000000
	.align		4
        /*0024*/ 	.word	0xfffffffd
	.align		4
        /*0028*/ 	.word	0x00000000
	.align		4
        /*002c*/ 	.word	0xfffffffc


//--------------------- .nv.constant3             --------------------------
	.section	.nv.constant3,"a",@progbits
	.align	4
.nv.constant3:
	.type		cFoo,@object
	.size		cFoo,(.L_0 - cFoo)
cFoo:
	.zero		4
.L_0:


//--------------------- .nv.constant4             --------------------------
	.section	.nv.constant4,"a",@progbits
	.align	8
	.align		8
.nv.constant4:
        /*0000*/ 	.dword	dFoo
	.align		8
        /*0008*/ 	.dword	$str
	.align		8
        /*0010*/ 	.dword	$str$1
	.align		8
        /*0018*/ 	.dword	vprintf


//--------------------- .text._Z17WriteGlobalMemoryPi --------------------------
	.section	.text._Z17WriteGlobalMemoryPi,"ax",@progbits
	.align	128
        .global         _Z17WriteGlobalMemoryPi
        .type           _Z17WriteGlobalMemoryPi,@function
        .size           _Z17WriteGlobalMemoryPi,(.L_x_5 - _Z17WriteGlobalMemoryPi)
        .other          _Z17WriteGlobalMemoryPi,@"STO_CUDA_ENTRY STV_DEFAULT"
_Z17WriteGlobalMemoryPi:
.text._Z17WriteGlobalMemoryPi:
[----:B------:R-:W-:Y:S08]  /*0000*/  LDC R1, c[0x0][0x37c] ;  /* 0x0000df00ff017b82 */ /* 0x000ff00000000800 */
[----:B------:R-:W0:Y:S01]  /*0010*/  LDC.64 R2, c[0x4][RZ] ;  /* 0x01000000ff027b82 */ /* 0x000e220000000a00 */
[----:B------:R-:W0:Y:S02]  /*0020*/  LDCU.64 UR4, c[0x0][0x358] ;  /* 0x00006b00ff0477ac */ /* 0x000e240008000a00 */
[----:B0-----:R-:W2:Y:S05]  /*0030*/  LDG.E.CONSTANT R2, desc[UR4][R2.64] ;  /* 0x0000000402027981 */ /* 0x001eaa000c1e9900 */
[----:B------:R-:W0:Y:S01]  /*0040*/  LDC.64 R4, c[0x0][0x380] ;  /* 0x0000e000ff047b82 */ /* 0x000e220000000a00 */
[----:B--2---:R-:W-:-:S05]  /*0050*/  IMAD R7, R2, R2, RZ ;  /* 0x0000000202077224 */ /* 0x004fca00078e02ff */
[----:B0-----:R-:W-:Y:S01]  /*0060*/  STG.E desc[UR4][R4.64], R7 ;  /* 0x0000000704007986 */ /* 0x001fe2000c101904 */
[----:B------:R-:W-:Y:S05]  /*0070*/  EXIT ;  /* 0x000000000000794d */ /* 0x000fea0003800000 */
.L_x_0:
[----:B------:R-:W-:-:S00]  /*0080*/  BRA `(.L_x_0) ;  /* 0xfffffffc00fc7947 */ /* 0x000fc0000383ffff */
[----:B------:R-:W-:-:S00]  /*0090*/  NOP ;  /* 0x0000000000007918 */ /* 0x000fc00000000000 */
        /* <DEDUP_REMOVED lines=14> */
.L_x_5:


//--------------------- .text._Z16ReadGlobalMemoryPKi --------------------------
	.section	.text._Z16ReadGlobalMemoryPKi,"ax",@progbits
	.align	128
        .global         _Z16ReadGlobalMemoryPKi
        .type           _Z16ReadGlobalMemoryPKi,@function
        .size           _Z16ReadGlobalMemoryPKi,(.L_x_6 - _Z16ReadGlobalMemoryPKi)
        .other          _Z16ReadGlobalMemoryPKi,@"STO_CUDA_ENTRY STV_DEFAULT"
_Z16ReadGlobalMemoryPKi:
.text._Z16ReadGlobalMemoryPKi:
[----:B------:R-:W0:Y:S08]  /*0000*/  LDC R1, c[0x0][0x37c] ;  /* 0x0000df00ff017b82 */ /* 0x000e300000000800 */
[----:B------:R-:W1:Y:S01]  /*0010*/  LDC.64 R2, c[0x4][RZ] ;  /* 0x01000000ff027b82 */ /* 0x000e620000000a00 */
[----:B------:R-:W1:Y:S01]  /*0020*/  LDCU.64 UR4, c[0x0][0x358] ;  /* 0x00006b00ff0477ac */ /* 0x000e620008000a00 */
[----:B0-----:R-:W-:Y:S01]  /*0030*/  VIADD R1, R1, 0xfffffff8 ;  /* 0xfffffff801017836 */ /* 0x001fe20000000000 */
[----:B------:R-:W0:Y:S05]  /*0040*/  LDCU.64 UR6, c[0x4][0x10] ;  /* 0x01000200ff0677ac */ /* 0x000e2a0008000a00 */
[----:B------:R-:W2:Y:S01]  /*0050*/  LDC.64 R10, c[0x0][0x380] ;  /* 0x0000e000ff0a7b82 */ /* 0x000ea20000000a00 */
[----:B-1----:R-:W3:Y:S04]  /*0060*/  LDG.E R8, desc[UR4][R2.64] ;  /* 0x0000000402087981 */ /* 0x002ee8000c1e1900 */
[----:B--2---:R-:W3:Y:S01]  /*0070*/  LDG.E.CONSTANT R9, desc[UR4][R10.64] ;  /* 0x000000040a097981 */ /* 0x004ee2000c1e9900 */
[----:B------:R-:W-:Y:S01]  /*0080*/  MOV R0, 0x18 ;  /* 0x0000001800007802 */ /* 0x000fe20000000f00 */
[----:B------:R-:W1:Y:S01]  /*0090*/  LDCU UR4, c[0x0][0x2f8] ;  /* 0x00005f00ff0477ac */ /* 0x000e620008000800 */
[----:B0-----:R-:W-:Y:S01]  /*00a0*/  IMAD.U32 R4, RZ, RZ, UR6 ;  /* 0x00000006ff047e24 */ /* 0x001fe2000f8e00ff */
[----:B------:R-:W-:Y:S01]  /*00b0*/  MOV R5, UR7 ;  /* 0x0000000700057c02 */ /* 0x000fe20008000f00 */
[----:B------:R0:W2:Y:S01]  /*00c0*/  LDC.64 R12, c[0x4][R0] ;  /* 0x01000000000c7b82 */ /* 0x0000a20000000a00 */
[----:B------:R-:W4:Y:S01]  /*00d0*/  LDCU UR5, c[0x0][0x2fc] ;  /* 0x00005f80ff0577ac */ /* 0x000f220008000800 */
[----:B-1----:R-:W-:-:S05]  /*00e0*/  IADD3 R6, P0, PT, R1, UR4, RZ ;  /* 0x0000000401067c10 */ /* 0x002fca000ff1e0ff */
[----:B----4-:R-:W-:Y:S01]  /*00f0*/  IMAD.X R7, RZ, RZ, UR5, P0 ;  /* 0x00000005ff077e24 */ /* 0x010fe200080e06ff */
[----:B--23--:R0:W-:Y:S07]  /*0100*/  STL.64 [R1], R8 ;  /* 0x0000000801007387 */ /* 0x00c1ee0000100a00 */
[----:B------:R-:W-:-:S07]  /*0110*/  LEPC R20, `(.L_x_1) ;  /* 0x000000001014794e */ /* 0x000fce0000000000 */
[----:B0-----:R-:W-:Y:S05]  /*0120*/  CALL.ABS.NOINC R12 ;  /* 0x000000000c007343 */ /* 0x001fea0003c00000 */
.L_x_1:
[----:B------:R-:W-:Y:S05]  /*0130*/  EXIT ;  /* 0x000000000000794d */ /* 0x000fea0003800000 */
.L_x_2:
        /* <DEDUP_REMOVED lines=12> */
.L_x_6:


//--------------------- .text._Z18ReadConstantMemoryv --------------------------
	.section	.text._Z18ReadConstantMemoryv,"ax",@progbits
	.align	128
        .global         _Z18ReadConstantMemoryv
        .type           _Z18ReadConstantMemoryv,@function
        .size           _Z18ReadConstantMemoryv,(.L_x_7 - _Z18ReadConstantMemoryv)
        .other          _Z18ReadConstantMemoryv,@"STO_CUDA_ENTRY STV_DEFAULT"
_Z18ReadConstantMemoryv:
.text._Z18ReadConstantMemoryv:
[----:B------:R-:W0:Y:S08]  /*0000*/  LDC R1, c[0x0][0x37c] ;  /* 0x0000df00ff017b82 */ /* 0x000e300000000800 */
[----:B------:R-:W1:Y:S01]  /*0010*/  LDC R8, c[0x3][RZ] ;  /* 0x00c00000ff087b82 */ /* 0x000e620000000800 */
[----:B0-----:R-:W-:Y:S01]  /*0020*/  VIADD R1, R1, 0xfffffff8 ;  /* 0xfffffff801017836 */ /* 0x001fe20000000000 */
[----:B------:R-:W-:Y:S01]  /*0030*/  MOV R0, 0x18 ;  /* 0x0000001800007802 */ /* 0x000fe20000000f00 */
[----:B------:R-:W0:Y:S01]  /*0040*/  LDCU UR4, c[0x0][0x2f8] ;  /* 0x00005f00ff0477ac */ /* 0x000e220008000800 */
[----:B------:R-:W2:Y:S04]  /*0050*/  LDCU.64 UR6, c[0x4][0x8] ;  /* 0x01000100ff0677ac */ /* 0x000ea80008000a00 */
[----:B------:R3:W4:Y:S01]  /*0060*/  LDC.64 R2, c[0x4][R0] ;  /* 0x0100000000027b82 */ /* 0x0007220000000a00 */
[----:B------:R-:W5:Y:S01]  /*0070*/  LDCU UR5, c[0x0][0x2fc] ;  /* 0x00005f80ff0577ac */ /* 0x000f620008000800 */
[----:B0-----:R-:W-:Y:S01]  /*0080*/  IADD3 R6, P0, PT, R1, UR4, RZ ;  /* 0x0000000401067c10 */ /* 0x001fe2000ff1e0ff */
[----:B-1----:R3:W-:Y:S01]  /*0090*/  STL [R1], R8 ;  /* 0x0000000801007387 */ /* 0x0027e20000100800 */
[----:B--2---:R-:W-:Y:S01]  /*00a0*/  IMAD.U32 R4, RZ, RZ, UR6 ;  /* 0x00000006ff047e24 */ /* 0x004fe2000f8e00ff */
[----:B------:R-:W-:-:S02]  /*00b0*/  MOV R5, UR7 ;  /* 0x0000000700057c02 */ /* 0x000fc40008000f00 */
[----:B-----5:R-:W-:-:S08]  /*00c0*/  IMAD.X R7, RZ, RZ, UR5, P0 ;  /* 0x00000005ff077e24 */ /* 0x020fd000080e06ff */
[----:B------:R-:W-:-:S07]  /*00d0*/  LEPC R20, `(.L_x_3) ;  /* 0x000000001014794e */ /* 0x000fce0000000000 */
[----:B---34-:R-:W-:Y:S05]  /*00e0*/  CALL.ABS.NOINC R2 ;  /* 0x0000000002007343 */ /* 0x018fea0003c00000 */
.L_x_3:
[----:B------:R-:W-:Y:S05]  /*00f0*/  EXIT ;  /* 0x000000000000794d */ /* 0x000fea0003800000 */
.L_x_4:
        /* <DEDUP_REMOVED lines=16> */
.L_x_7:


//--------------------- .nv.global.init           --------------------------
	.section	.nv.global.init,"aw",@progbits
	.align	4
.nv.global.init:
	.type		dFoo,@object
	.size		dFoo,($str - dFoo)
dFoo:
        /*0000*/ 	.byte	0x2a, 0x00, 0x00, 0x00
	.type		$str,@object
	.size		$str,($str$1 - $str)
$str:
        /*0004*/ 	.byte	0x47, 0x50, 0x55, 0x3a, 0x20, 0x52, 0x65, 0x61, 0x64, 0x69, 0x6e, 0x67, 0x20, 0x63, 0x6f, 0x6e
        /*0014*/ 	.byte	0x73, 0x74, 0x61, 0x6e, 0x74, 0x20, 0x6d, 0x65, 0x6d, 0x6f, 0x72, 0x79, 0x20, 0x2d, 0x2d, 0x3e
        /*0024*/ 	.byte	0x20, 0x25, 0x78, 0x0a, 0x00
	.type		$str$1,@object
	.size		$str$1,(.L_3 - $str$1)
$str$1:
        /*0029*/ 	.byte	0x47, 0x50, 0x55, 0x3a, 0x20, 0x52, 0x65, 0x61, 0x64, 0x69, 0x6e, 0x67, 0x20, 0x67, 0x6c, 0x6f
        /*0039*/ 	.byte	0x62, 0x61, 0x6c, 0x20, 0x6d, 0x65, 0x6d, 0x6f, 0x72, 0x79, 0x20, 0x2d, 0x2d, 0x3e, 0x20, 0x25
        /*0049*/ 	.byte	0x64, 0x20, 0x25, 0x78, 0x0a, 0x00
.L_3:


//--------------------- .nv.shared.reserved.0     --------------------------
	.section	.nv.shared.reserved.0,"aw",@nobits
	.weak		__nv_reservedSMEM_offset_0_alias
	.size		__nv_reservedSMEM_offset_0_alias, 0, 64
	.other		__nv_reservedSMEM_offset_0_alias,@"STO_CUDA_RESERVED_SHARED STV_DEFAULT"
__nv_reservedSMEM_offset_0_alias:
	.zero		0
	.zero		64


//--------------------- .nv.constant0._Z17WriteGlobalMemoryPi --------------------------
	.section	.nv.constant0._Z17WriteGlobalMemoryPi,"a",@progbits
	.sectionflags	@""
	.align	4
.nv.constant0._Z17WriteGlobalMemoryPi:
	.zero		904


//--------------------- .nv.constant0._Z16ReadGlobalMemoryPKi --------------------------
	.section	.nv.constant0._Z16ReadGlobalMemoryPKi,"a",@progbits
	.sectionflags	@""
	.align	4
.nv.constant0._Z16ReadGlobalMemoryPKi:
	.zero		904


//--------------------- .nv.constant0._Z18ReadConstantMemoryv --------------------------
	.section	.nv.constant0._Z18ReadConstantMemoryv,"a",@progbits
	.sectionflags	@""
	.align	4
.nv.constant0._Z18ReadConstantMemoryv:
	.zero		896


//--------------------- SYMBOLS --------------------------

	.type		.nv.reservedSmem.offset0,@object
	.size		.nv.reservedSmem.offset0,0x4
	.type		vprintf,@function
